//
// Generated by NVIDIA NVVM Compiler
//
// Compiler Build ID: CL-36424714
// Cuda compilation tools, release 13.0, V13.0.88
// Based on NVVM 20.0.0
//

.version 9.0
.target sm_100
.address_size 64

	// .globl	kernelMain

.visible .entry kernelMain(
	.param .u64 .ptr .align 1 kernelMain_param_0,
	.param .u64 .ptr .align 1 kernelMain_param_1,
	.param .u64 .ptr .align 1 kernelMain_param_2
)
{
	.reg .pred 	%p<5>;
	.reg .b32 	%r<37>;
	.reg .b64 	%rd<10>;

	ld.param.u64 	%rd1, [kernelMain_param_0];
	ld.param.u64 	%rd2, [kernelMain_param_1];
	ld.param.u64 	%rd3, [kernelMain_param_2];
	cvta.to.global.u64 	%rd4, %rd3;
	ld.global.u32 	%r15, [%rd4];
	ld.global.u32 	%r16, [%rd4+4];
	mov.u32 	%r17, %ctaid.x;
	mov.u32 	%r18, %ntid.x;
	mov.u32 	%r19, %tid.x;
	mad.lo.s32 	%r2, %r17, %r18, %r19;
	mov.u32 	%r20, %ctaid.y;
	mov.u32 	%r21, %ntid.y;
	mov.u32 	%r22, %tid.y;
	mad.lo.s32 	%r23, %r20, %r21, %r22;
	setp.ge.u32 	%p1, %r2, %r15;
	setp.ge.u32 	%p2, %r23, %r16;
	or.pred  	%p3, %p1, %p2;
	@%p3 bra 	$L__BB0_4;
	add.s32 	%r34, %r2, 1;
	add.s32 	%r33, %r23, 1;
	mov.b32 	%r31, 1;
	mov.b32 	%r32, 0;
	mov.u32 	%r35, %r32;
	mov.u32 	%r36, %r31;
$L__BB0_2:
	mov.u32 	%r10, %r33;
	mov.u32 	%r9, %r32;
	mov.u32 	%r7, %r31;
	div.s32 	%r26, %r34, %r10;
	mul.lo.s32 	%r27, %r26, %r10;
	sub.s32 	%r33, %r34, %r27;
	mul.lo.s32 	%r28, %r26, %r9;
	sub.s32 	%r32, %r36, %r28;
	mul.lo.s32 	%r29, %r26, %r7;
	sub.s32 	%r31, %r35, %r29;
	setp.ne.s32 	%p4, %r33, 0;
	mov.u32 	%r34, %r10;
	mov.u32 	%r35, %r7;
	mov.u32 	%r36, %r9;
	@%p4 bra 	$L__BB0_2;
	mad.lo.s32 	%r30, %r16, %r2, %r23;
	cvta.to.global.u64 	%rd5, %rd1;
	mul.wide.u32 	%rd6, %r30, 4;
	add.s64 	%rd7, %rd5, %rd6;
	st.global.u32 	[%rd7], %r9;
	cvta.to.global.u64 	%rd8, %rd2;
	add.s64 	%rd9, %rd8, %rd6;
	st.global.u32 	[%rd9], %r7;
$L__BB0_4:
	ret;

}


// ===== COMPILED SASS (sm_100) =====

	.target	sm_100

	.elftype	@"ET_EXEC"


//--------------------- .note.nv.tkinfo           --------------------------
	.section	.note.nv.tkinfo,"",@"SHT_NOTE"
	.sectionflags	@"SHF_NOTE_NV_TKINFO"
	.tkinfo
        /*0018*/ 	.word	0x00000002
        /*0030*/ 	.string	""
        /*0030*/ 	.string	"ptxas"
        /*0030*/ 	.string	"Cuda compilation tools, release 13.0, V13.0.88"
        /*0030*/ 	.string	"Build cuda_13.0.r13.0/compiler.36424714_0"
        /*0030*/ 	.string	"-arch sm_100 -m 64 "



//--------------------- .note.nv.cuinfo           --------------------------
	.section	.note.nv.cuinfo,"",@"SHT_NOTE"
	.sectionflags	@"SHF_NOTE_NV_CUINFO"
        /*0018*/ 	.short	0x0002
        /*001a*/ 	.short	0x0064
        /*001c*/ 	.short	0x0082
	.zero		2


//--------------------- .nv.info                  --------------------------
	.section	.nv.info,"",@"SHT_CUDA_INFO"
	.align	4


	//----- nvinfo : EIATTR_REGCOUNT
	.align		4
        /*0000*/ 	.byte	0x04, 0x2f
        /*0002*/ 	.short	(.L_1 - .L_0)
	.align		4
.L_0:
        /*0004*/ 	.word	index@(kernelMain)
        /*0008*/ 	.word	0x00000014


	//----- nvinfo : EIATTR_FRAME_SIZE
	.align		4
.L_1:
        /*000c*/ 	.byte	0x04, 0x11
        /*000e*/ 	.short	(.L_3 - .L_2)
	.align		4
.L_2:
        /*0010*/ 	.word	index@(kernelMain)
        /*0014*/ 	.word	0x00000000


	//----- nvinfo : EIATTR_MIN_STACK_SIZE
	.align		4
.L_3:
        /*0018*/ 	.byte	0x04, 0x12
        /*001a*/ 	.short	(.L_5 - .L_4)
	.align		4
.L_4:
        /*001c*/ 	.word	index@(kernelMain)
        /*0020*/ 	.word	0x00000000
.L_5:


//--------------------- .nv.compat                --------------------------
	.section	.nv.compat,"",@"SHT_CUDA_COMPAT_INFO"
	.align	4
        /*0000*/ 	.byte	0x02, 0x09, 0x00, 0x00, 0x02, 0x02, 0x01, 0x00, 0x02, 0x05, 0x05, 0x00, 0x03, 0x07, 0x01, 0x01
        /*0010*/ 	.byte	0x02, 0x03, 0x00, 0x00, 0x02, 0x06, 0x01, 0x00, 0x04, 0x0b, 0x08, 0x00, 0x09, 0x00, 0x00, 0x00
        /*0020*/ 	.byte	0x00, 0x00, 0x00, 0x00


//--------------------- .nv.info.kernelMain       --------------------------
	.section	.nv.info.kernelMain,"",@"SHT_CUDA_INFO"
	.sectionflags	@""
	.align	4


	//----- nvinfo : EIATTR_CUDA_API_VERSION
	.align		4
        /*0000*/ 	.byte	0x04, 0x37
        /*0002*/ 	.short	(.L_7 - .L_6)
.L_6:
        /*0004*/ 	.word	0x00000082


	//----- nvinfo : EIATTR_KPARAM_INFO
	.align		4
.L_7:
        /*0008*/ 	.byte	0x04, 0x17
        /*000a*/ 	.short	(.L_9 - .L_8)
.L_8:
        /*000c*/ 	.word	0x00000000
        /*0010*/ 	.short	0x0002
        /*0012*/ 	.short	0x0010
        /*0014*/ 	.byte	0x00, 0xf5, 0x21, 0x00


	//----- nvinfo : EIATTR_KPARAM_INFO
	.align		4
.L_9:
        /*0018*/ 	.byte	0x04, 0x17
        /*001a*/ 	.short	(.L_11 - .L_10)
.L_10:
        /*001c*/ 	.word	0x00000000
        /*0020*/ 	.short	0x0001
        /*0022*/ 	.short	0x0008
        /*0024*/ 	.byte	0x00, 0xf5, 0x21, 0x00


	//----- nvinfo : EIATTR_KPARAM_INFO
	.align		4
.L_11:
        /*0028*/ 	.byte	0x04, 0x17
        /*002a*/ 	.short	(.L_13 - .L_12)
.L_12:
        /*002c*/ 	.word	0x00000000
        /*0030*/ 	.short	0x0000
        /*0032*/ 	.short	0x0000
        /*0034*/ 	.byte	0x00, 0xf5, 0x21, 0x00


	//----- nvinfo : EIATTR_SPARSE_MMA_MASK
	.align		4
.L_13:
        /*0038*/ 	.byte	0x03, 0x50
        /*003a*/ 	.short	0x0000


	//----- nvinfo : EIATTR_MAXREG_COUNT
	.align		4
        /*003c*/ 	.byte	0x03, 0x1b
        /*003e*/ 	.short	0x00ff


	//----- nvinfo : EIATTR_MERCURY_ISA_VERSION
	.align		4
        /*0040*/ 	.byte	0x03, 0x5f
        /*0042*/ 	.short	0x0101


	//----- nvinfo : EIATTR_VRC_CTA_INIT_COUNT
	.align		4
        /*0044*/ 	.byte	0x02, 0x4a
	.zero		1
	.zero		1


	//----- nvinfo : EIATTR_EXIT_INSTR_OFFSETS
	.align		4
        /*0048*/ 	.byte	0x04, 0x1c
        /*004a*/ 	.short	(.L_15 - .L_14)


	//   ....[0]....
.L_14:
        /*004c*/ 	.word	0x000000f0


	//   ....[1]....
        /*0050*/ 	.word	0x00000440


	//----- nvinfo : EIATTR_CRS_STACK_SIZE
	.align		4
.L_15:
        /*0054*/ 	.byte	0x04, 0x1e
        /*0056*/ 	.short	(.L_17 - .L_16)
.L_16:
        /*0058*/ 	.word	0x00000000


	//----- nvinfo : EIATTR_CBANK_PARAM_SIZE
	.align		4
.L_17:
        /*005c*/ 	.byte	0x03, 0x19
        /*005e*/ 	.short	0x0018


	//----- nvinfo : EIATTR_PARAM_CBANK
	.align		4
        /*0060*/ 	.byte	0x04, 0x0a
        /*0062*/ 	.short	(.L_19 - .L_18)
	.align		4
.L_18:
        /*0064*/ 	.word	index@(.nv.constant0.kernelMain)
        /*0068*/ 	.short	0x0380
        /*006a*/ 	.short	0x0018


	//----- nvinfo : EIATTR_SW_WAR
	.align		4
.L_19:
        /*006c*/ 	.byte	0x04, 0x36
        /*006e*/ 	.short	(.L_21 - .L_20)
.L_20:
        /*0070*/ 	.word	0x00000008
.L_21:


//--------------------- .nv.callgraph             --------------------------
	.section	.nv.callgraph,"",@"SHT_CUDA_CALLGRAPH"
	.align	4
	.sectionentsize	8
	.align		4
        /*0000*/ 	.word	0x00000000
	.align		4
        /*0004*/ 	.word	0xffffffff
	.align		4
        /*0008*/ 	.word	0x00000000
	.align		4
        /*000c*/ 	.word	0xfffffffe
	.align		4
        /*0010*/ 	.word	0x00000000
	.align		4
        /*0014*/ 	.word	0xfffffffd
	.align		4
        /*0018*/ 	.word	0x00000000
	.align		4
        /*001c*/ 	.word	0xfffffffc


//--------------------- .text.kernelMain          --------------------------
	.section	.text.kernelMain,"ax",@progbits
	.align	128
        .global         kernelMain
        .type           kernelMain,@function
        .size           kernelMain,(.L_x_3 - kernelMain)
        .other          kernelMain,@"STO_CUDA_ENTRY STV_DEFAULT"
kernelMain:
.text.kernelMain:
[----:B------:R-:W-:Y:S08]  /*0000*/  LDC R1, c[0x0][0x37c] ;  /* 0x0000df00ff017b82 */ /* 0x000ff00000000800 */
[----:B------:R-:W0:Y:S01]  /*0010*/  LDC.64 R4, c[0x0][0x390] ;  /* 0x0000e400ff047b82 */ /* 0x000e220000000a00 */
[----:B------:R-:W0:Y:S02]  /*0020*/  LDCU.64 UR4, c[0x0][0x358] ;  /* 0x00006b00ff0477ac */ /* 0x000e240008000a00 */
[----:B0-----:R-:W2:Y:S04]  /*0030*/  LDG.E R0, desc[UR4][R4.64+0x4] ;  /* 0x0000040404007981 */ /* 0x001ea8000c1e1900 */
[----:B------:R-:W3:Y:S01]  /*0040*/  LDG.E R7, desc[UR4][R4.64] ;  /* 0x0000000404077981 */ /* 0x000ee2000c1e1900 */
[----:B------:R-:W0:Y:S01]  /*0050*/  LDC R2, c[0x0][0x360] ;  /* 0x0000d800ff027b82 */ /* 0x000e220000000800 */
[----:B------:R-:W1:Y:S01]  /*0060*/  S2R R6, SR_TID.Y ;  /* 0x0000000000067919 */ /* 0x000e620000002200 */
[----:B------:R-:W0:Y:S06]  /*0070*/  S2R R9, SR_TID.X ;  /* 0x0000000000097919 */ /* 0x000e2c0000002100 */
[----:B------:R-:W1:Y:S08]  /*0080*/  S2UR UR7, SR_CTAID.Y ;  /* 0x00000000000779c3 */ /* 0x000e700000002600 */
[----:B------:R-:W1:Y:S08]  /*0090*/  LDC R3, c[0x0][0x364] ;  /* 0x0000d900ff037b82 */ /* 0x000e700000000800 */
[----:B------:R-:W0:Y:S01]  /*00a0*/  S2UR UR6, SR_CTAID.X ;  /* 0x00000000000679c3 */ /* 0x000e220000002500 */
[----:B-1----:R-:W-:-:S02]  /*00b0*/  IMAD R3, R3, UR7, R6 ;  /* 0x0000000703037c24 */ /* 0x002fc4000f8e0206 */
[----:B0-----:R-:W-:-:S03]  /*00c0*/  IMAD R2, R2, UR6, R9 ;  /* 0x0000000602027c24 */ /* 0x001fc6000f8e0209 */
[----:B--2---:R-:W-:-:S04]  /*00d0*/  ISETP.GE.U32.AND P0, PT, R3, R0, PT ;  /* 0x000000000300720c */ /* 0x004fc80003f06070 */
[----:B---3--:R-:W-:-:S13]  /*00e0*/  ISETP.GE.U32.OR P0, PT, R2, R7, P0 ;  /* 0x000000070200720c */ /* 0x008fda0000706470 */
[----:B------:R-:W-:Y:S05]  /*00f0*/  @P0 EXIT ;  /* 0x000000000000094d */ /* 0x000fea0003800000 */
[----:B------:R-:W-:Y:S01]  /*0100*/  HFMA2 R10, -RZ, RZ, 0, 5.9604644775390625e-08 ;  /* 0x00000001ff0a7431 */ /* 0x000fe200000001ff */
[----:B------:R-:W-:Y:S01]  /*0110*/  BSSY.RECONVERGENT B0, `(.L_x_0) ;  /* 0x000002b000007945 */ /* 0x000fe20003800200 */
[----:B------:R-:W-:Y:S01]  /*0120*/  VIADD R8, R2, 0x1 ;  /* 0x0000000102087836 */ /* 0x000fe20000000000 */
[----:B------:R-:W-:Y:S01]  /*0130*/  MOV R9, RZ ;  /* 0x000000ff00097202 */ /* 0x000fe20000000f00 */
[----:B------:R-:W-:Y:S02]  /*0140*/  VIADD R7, R3, 0x1 ;  /* 0x0000000103077836 */ /* 0x000fe40000000000 */
[----:B------:R-:W-:Y:S02]  /*0150*/  IMAD.MOV.U32 R11, RZ, RZ, RZ ;  /* 0x000000ffff0b7224 */ /* 0x000fe400078e00ff */
[----:B------:R-:W-:-:S07]  /*0160*/  IMAD.MOV.U32 R6, RZ, RZ, 0x1 ;  /* 0x00000001ff067424 */ /* 0x000fce00078e00ff */
.L_x_1:
[-C--:B------:R-:W-:Y:S02]  /*0170*/  IABS R13, R7.reuse ;  /* 0x00000007000d7213 */ /* 0x080fe40000000000 */
[----:B------:R-:W-:Y:S02]  /*0180*/  IABS R16, R8 ;  /* 0x0000000800107213 */ /* 0x000fe40000000000 */
[----:B------:R-:W0:Y:S01]  /*0190*/  I2F.RP R12, R13 ;  /* 0x0000000d000c7306 */ /* 0x000e220000209400 */
[----:B------:R-:W-:-:S07]  /*01a0*/  IABS R17, R7 ;  /* 0x0000000700117213 */ /* 0x000fce0000000000 */
[----:B0-----:R-:W0:Y:S02]  /*01b0*/  MUFU.RCP R12, R12 ;  /* 0x0000000c000c7308 */ /* 0x001e240000001000 */
[----:B0-----:R-:W-:Y:S02]  /*01c0*/  IADD3 R4, PT, PT, R12, 0xffffffe, RZ ;  /* 0x0ffffffe0c047810 */ /* 0x001fe40007ffe0ff */
[----:B------:R-:W-:-:S04]  /*01d0*/  IADD3 R12, PT, PT, RZ, -R17, RZ ;  /* 0x80000011ff0c7210 */ /* 0x000fc80007ffe0ff */
[----:B------:R0:W1:Y:S02]  /*01e0*/  F2I.FTZ.U32.TRUNC.NTZ R5, R4 ;  /* 0x0000000400057305 */ /* 0x000064000021f000 */
[----:B0-----:R-:W-:Y:S02]  /*01f0*/  IMAD.MOV.U32 R4, RZ, RZ, RZ ;  /* 0x000000ffff047224 */ /* 0x001fe400078e00ff */
[----:B-1----:R-:W-:-:S04]  /*0200*/  IMAD.MOV R14, RZ, RZ, -R5 ;  /* 0x000000ffff0e7224 */ /* 0x002fc800078e0a05 */
[----:B------:R-:W-:Y:S01]  /*0210*/  IMAD R15, R14, R13, RZ ;  /* 0x0000000d0e0f7224 */ /* 0x000fe200078e02ff */
[----:B------:R-:W-:-:S03]  /*0220*/  MOV R14, R16 ;  /* 0x00000010000e7202 */ /* 0x000fc60000000f00 */
[----:B------:R-:W-:-:S04]  /*0230*/  IMAD.HI.U32 R5, R5, R15, R4 ;  /* 0x0000000f05057227 */ /* 0x000fc800078e0004 */
[----:B------:R-:W-:Y:S02]  /*0240*/  IMAD.MOV.U32 R15, RZ, RZ, R11 ;  /* 0x000000ffff0f7224 */ /* 0x000fe400078e000b */
[----:B------:R-:W-:-:S04]  /*0250*/  IMAD.HI.U32 R5, R5, R14, RZ ;  /* 0x0000000e05057227 */ /* 0x000fc800078e00ff */
[----:B------:R-:W-:-:S05]  /*0260*/  IMAD R4, R5, R12, R14 ;  /* 0x0000000c05047224 */ /* 0x000fca00078e020e */
[----:B------:R-:W-:-:S13]  /*0270*/  ISETP.GT.U32.AND P2, PT, R13, R4, PT ;  /* 0x000000040d00720c */ /* 0x000fda0003f44070 */
[----:B------:R-:W-:Y:S01]  /*0280*/  @!P2 IMAD.IADD R4, R4, 0x1, -R13 ;  /* 0x000000010404a824 */ /* 0x000fe200078e0a0d */
[----:B------:R-:W-:Y:S02]  /*0290*/  @!P2 IADD3 R5, PT, PT, R5, 0x1, RZ ;  /* 0x000000010505a810 */ /* 0x000fe40007ffe0ff */
[----:B------:R-:W-:Y:S02]  /*02a0*/  ISETP.NE.AND P2, PT, R7, RZ, PT ;  /* 0x000000ff0700720c */ /* 0x000fe40003f45270 */
[----:B------:R-:W-:Y:S02]  /*02b0*/  ISETP.GE.U32.AND P0, PT, R4, R13, PT ;  /* 0x0000000d0400720c */ /* 0x000fe40003f06070 */
[----:B------:R-:W-:Y:S02]  /*02c0*/  LOP3.LUT R4, R8, R7, RZ, 0x3c, !PT ;  /* 0x0000000708047212 */ /* 0x000fe400078e3cff */
[----:B------:R-:W-:Y:S02]  /*02d0*/  MOV R13, R10 ;  /* 0x0000000a000d7202 */ /* 0x000fe40000000f00 */
[----:B------:R-:W-:-:S02]  /*02e0*/  ISETP.GE.AND P1, PT, R4, RZ, PT ;  /* 0x000000ff0400720c */ /* 0x000fc40003f26270 */
[----:B------:R-:W-:-:S05]  /*02f0*/  MOV R4, R7 ;  /* 0x0000000700047202 */ /* 0x000fca0000000f00 */
[----:B------:R-:W-:-:S06]  /*0300*/  @P0 VIADD R5, R5, 0x1 ;  /* 0x0000000105050836 */ /* 0x000fcc0000000000 */
[----:B------:R-:W-:Y:S02]  /*0310*/  @!P1 IADD3 R5, PT, PT, -R5, RZ, RZ ;  /* 0x000000ff05059210 */ /* 0x000fe40007ffe1ff */
[----:B------:R-:W-:-:S05]  /*0320*/  @!P2 LOP3.LUT R5, RZ, R7, RZ, 0x33, !PT ;  /* 0x00000007ff05a212 */ /* 0x000fca00078e33ff */
[----:B------:R-:W-:-:S04]  /*0330*/  IMAD.MOV R5, RZ, RZ, -R5 ;  /* 0x000000ffff057224 */ /* 0x000fc800078e0a05 */
[-C--:B------:R-:W-:Y:S02]  /*0340*/  IMAD R7, R7, R5.reuse, R8 ;  /* 0x0000000507077224 */ /* 0x080fe400078e0208 */
[----:B------:R-:W-:Y:S01]  /*0350*/  IMAD R11, R11, R5, R6 ;  /* 0x000000050b0b7224 */ /* 0x000fe200078e0206 */
[----:B------:R-:W-:Y:S01]  /*0360*/  MOV R6, R15 ;  /* 0x0000000f00067202 */ /* 0x000fe20000000f00 */
[----:B------:R-:W-:Y:S01]  /*0370*/  IMAD R10, R10, R5, R9 ;  /* 0x000000050a0a7224 */ /* 0x000fe200078e0209 */
[----:B------:R-:W-:Y:S01]  /*0380*/  ISETP.NE.AND P0, PT, R7, RZ, PT ;  /* 0x000000ff0700720c */ /* 0x000fe20003f05270 */
[----:B------:R-:W-:Y:S01]  /*0390*/  IMAD.MOV.U32 R8, RZ, RZ, R4 ;  /* 0x000000ffff087224 */ /* 0x000fe200078e0004 */
[----:B------:R-:W-:-:S11]  /*03a0*/  MOV R9, R13 ;  /* 0x0000000d00097202 */ /* 0x000fd60000000f00 */
[----:B------:R-:W-:Y:S05]  /*03b0*/  @P0 BRA `(.L_x_1) ;  /* 0xfffffffc006c0947 */ /* 0x000fea000383ffff */
[----:B------:R-:W-:Y:S05]  /*03c0*/  BSYNC.RECONVERGENT B0 ;  /* 0x0000000000007941 */ /* 0x000fea0003800200 */
.L_x_0:
[----:B------:R-:W0:Y:S01]  /*03d0*/  LDC.64 R4, c[0x0][0x380] ;  /* 0x0000e000ff047b82 */ /* 0x000e220000000a00 */
[----:B------:R-:W-:-:S07]  /*03e0*/  IMAD R9, R0, R2, R3 ;  /* 0x0000000200097224 */ /* 0x000fce00078e0203 */
[----:B------:R-:W1:Y:S01]  /*03f0*/  LDC.64 R6, c[0x0][0x388] ;  /* 0x0000e200ff067b82 */ /* 0x000e620000000a00 */
[----:B0-----:R-:W-:-:S05]  /*0400*/  IMAD.WIDE.U32 R2, R9, 0x4, R4 ;  /* 0x0000000409027825 */ /* 0x001fca00078e0004 */
[----:B------:R-:W-:Y:S01]  /*0410*/  STG.E desc[UR4][R2.64], R15 ;  /* 0x0000000f02007986 */ /* 0x000fe2000c101904 */
[----:B-1----:R-:W-:-:S05]  /*0420*/  IMAD.WIDE.U32 R4, R9, 0x4, R6 ;  /* 0x0000000409047825 */ /* 0x002fca00078e0006 */
[----:B------:R-:W-:Y:S01]  /*0430*/  STG.E desc[UR4][R4.64], R13 ;  /* 0x0000000d04007986 */ /* 0x000fe2000c101904 */
[----:B------:R-:W-:Y:S05]  /*0440*/  EXIT ;  /* 0x000000000000794d */ /* 0x000fea0003800000 */
.L_x_2:
[----:B------:R-:W-:-:S00]  /*0450*/  BRA `(.L_x_2) ;  /* 0xfffffffc00fc7947 */ /* 0x000fc0000383ffff */
[----:B------:R-:W-:-:S00]  /*0460*/  NOP ;  /* 0x0000000000007918 */ /* 0x000fc00000000000 */
        /* <DEDUP_REMOVED lines=9> */
.L_x_3:


//--------------------- .nv.shared.reserved.0     --------------------------
	.section	.nv.shared.reserved.0,"aw",@nobits
	.weak		__nv_reservedSMEM_offset_0_alias
	.size		__nv_reservedSMEM_offset_0_alias, 0, 64
	.other		__nv_reservedSMEM_offset_0_alias,@"STO_CUDA_RESERVED_SHARED STV_DEFAULT"
__nv_reservedSMEM_offset_0_alias:
	.zero		0
	.zero		64


//--------------------- .nv.constant0.kernelMain  --------------------------
	.section	.nv.constant0.kernelMain,"a",@progbits
	.sectionflags	@""
	.align	4
.nv.constant0.kernelMain:
	.zero		920


//--------------------- SYMBOLS --------------------------

	.type		.nv.reservedSmem.offset0,@object
	.size		.nv.reservedSmem.offset0,0x4
